//
// Generated by NVIDIA NVVM Compiler
//
// Compiler Build ID: CL-36424714
// Cuda compilation tools, release 13.0, V13.0.88
// Based on NVVM 20.0.0
//

.version 9.0
.target sm_100
.address_size 64

	// .globl	_Z25evaluate_control_sequencePfS_S_S_
.extern .func  (.param .b32 func_retval0) vprintf
(
	.param .b64 vprintf_param_0,
	.param .b64 vprintf_param_1
)
;
.global .align 1 .b8 $str[9] = {105, 100, 32, 61, 32, 37, 100, 10};

.visible .entry _Z25evaluate_control_sequencePfS_S_S_(
	.param .u64 .ptr .align 1 _Z25evaluate_control_sequencePfS_S_S__param_0,
	.param .u64 .ptr .align 1 _Z25evaluate_control_sequencePfS_S_S__param_1,
	.param .u64 .ptr .align 1 _Z25evaluate_control_sequencePfS_S_S__param_2,
	.param .u64 .ptr .align 1 _Z25evaluate_control_sequencePfS_S_S__param_3
)
{
	.local .align 8 .b8 	__local_depot0[8];
	.reg .b64 	%SP;
	.reg .b64 	%SPL;
	.reg .pred 	%p<3>;
	.reg .b32 	%r<15>;
	.reg .b32 	%f<74>;
	.reg .b64 	%rd<20>;
	.reg .b64 	%fd<19>;

	mov.u64 	%SPL, __local_depot0;
	cvta.local.u64 	%SP, %SPL;
	ld.param.u64 	%rd3, [_Z25evaluate_control_sequencePfS_S_S__param_0];
	ld.param.u64 	%rd4, [_Z25evaluate_control_sequencePfS_S_S__param_1];
	ld.param.u64 	%rd5, [_Z25evaluate_control_sequencePfS_S_S__param_2];
	ld.param.u64 	%rd6, [_Z25evaluate_control_sequencePfS_S_S__param_3];
	mov.u32 	%r7, %ctaid.x;
	mov.u32 	%r8, %ntid.x;
	mov.u32 	%r9, %tid.x;
	mad.lo.s32 	%r1, %r7, %r8, %r9;
	setp.gt.s32 	%p1, %r1, 1023;
	@%p1 bra 	$L__BB0_4;
	cvta.to.global.u64 	%rd7, %rd4;
	add.u64 	%rd8, %SP, 0;
	add.u64 	%rd9, %SPL, 0;
	st.local.u32 	[%rd9], %r1;
	mov.u64 	%rd10, $str;
	cvta.global.u64 	%rd11, %rd10;
	{ // callseq 0, 0
	.param .b64 param0;
	st.param.b64 	[param0], %rd11;
	.param .b64 param1;
	st.param.b64 	[param1], %rd8;
	.param .b32 retval0;
	call.uni (retval0), 
	vprintf, 
	(
	param0, 
	param1
	);
	ld.param.b32 	%r11, [retval0];
	} // callseq 0
	ld.global.f32 	%f72, [%rd7];
	ld.global.f32 	%f71, [%rd7+4];
	ld.global.f32 	%f70, [%rd7+8];
	ld.global.f32 	%f69, [%rd7+12];
	mul.lo.s32 	%r13, %r1, 40;
	cvta.to.global.u64 	%rd12, %rd5;
	add.s64 	%rd1, %rd12, 8;
	cvta.to.global.u64 	%rd13, %rd6;
	add.s64 	%rd2, %rd13, 8;
	mov.f32 	%f73, 0f00000000;
	mov.b32 	%r14, 0;
$L__BB0_2:
	mul.wide.s32 	%rd14, %r13, 4;
	add.s64 	%rd15, %rd1, %rd14;
	add.s64 	%rd16, %rd2, %rd14;
	ld.global.f32 	%f16, [%rd15+-8];
	ld.global.f32 	%f17, [%rd15+-4];
	fma.rn.f32 	%f18, %f71, 0f3FB33333, %f72;
	sub.f32 	%f19, %f72, %f70;
	add.f32 	%f20, %f18, %f19;
	sub.f32 	%f21, %f71, %f69;
	fma.rn.f32 	%f22, %f21, 0f3FB33333, %f20;
	sub.f32 	%f23, %f22, %f16;
	sub.f32 	%f24, %f70, %f72;
	sub.f32 	%f25, %f69, %f71;
	fma.rn.f32 	%f26, %f25, 0f3FB33333, %f24;
	sub.f32 	%f27, %f26, %f17;
	fma.rn.f32 	%f28, %f71, 0f3DCCCCCD, %f72;
	mul.f32 	%f29, %f23, 0f3DCCCCCD;
	sub.f32 	%f30, %f71, %f29;
	fma.rn.f32 	%f31, %f69, 0f3DCCCCCD, %f70;
	mul.f32 	%f32, %f27, 0f3DCCCCCD;
	sub.f32 	%f33, %f69, %f32;
	cvt.f64.f32 	%fd1, %f73;
	add.f32 	%f34, %f28, 0fBF800000;
	mul.f32 	%f35, %f34, %f34;
	cvt.f64.f32 	%fd2, %f35;
	add.f64 	%fd3, %fd1, %fd2;
	mul.f32 	%f36, %f30, %f30;
	cvt.f64.f32 	%fd4, %f36;
	fma.rn.f64 	%fd5, %fd4, 0d3F847AE147AE147B, %fd3;
	add.f32 	%f37, %f31, 0fC0400000;
	mul.f32 	%f38, %f37, %f37;
	cvt.f64.f32 	%fd6, %f38;
	add.f64 	%fd7, %fd5, %fd6;
	mul.f32 	%f39, %f33, %f33;
	cvt.f64.f32 	%fd8, %f39;
	fma.rn.f64 	%fd9, %fd8, 0d3F847AE147AE147B, %fd7;
	cvt.rn.f32.f64 	%f40, %fd9;
	ld.global.f32 	%f41, [%rd16+-8];
	fma.rn.f32 	%f42, %f16, %f41, %f40;
	ld.global.f32 	%f43, [%rd16+-4];
	fma.rn.f32 	%f44, %f17, %f43, %f42;
	ld.global.f32 	%f45, [%rd15];
	ld.global.f32 	%f46, [%rd15+4];
	fma.rn.f32 	%f47, %f30, 0f3FB33333, %f28;
	sub.f32 	%f48, %f28, %f31;
	add.f32 	%f49, %f47, %f48;
	sub.f32 	%f50, %f30, %f33;
	fma.rn.f32 	%f51, %f50, 0f3FB33333, %f49;
	sub.f32 	%f52, %f51, %f45;
	sub.f32 	%f53, %f31, %f28;
	sub.f32 	%f54, %f33, %f30;
	fma.rn.f32 	%f55, %f54, 0f3FB33333, %f53;
	sub.f32 	%f56, %f55, %f46;
	fma.rn.f32 	%f72, %f30, 0f3DCCCCCD, %f28;
	mul.f32 	%f57, %f52, 0f3DCCCCCD;
	sub.f32 	%f71, %f30, %f57;
	fma.rn.f32 	%f70, %f33, 0f3DCCCCCD, %f31;
	mul.f32 	%f58, %f56, 0f3DCCCCCD;
	sub.f32 	%f69, %f33, %f58;
	cvt.f64.f32 	%fd10, %f44;
	add.f32 	%f59, %f72, 0fBF800000;
	mul.f32 	%f60, %f59, %f59;
	cvt.f64.f32 	%fd11, %f60;
	add.f64 	%fd12, %fd10, %fd11;
	mul.f32 	%f61, %f71, %f71;
	cvt.f64.f32 	%fd13, %f61;
	fma.rn.f64 	%fd14, %fd13, 0d3F847AE147AE147B, %fd12;
	add.f32 	%f62, %f70, 0fC0400000;
	mul.f32 	%f63, %f62, %f62;
	cvt.f64.f32 	%fd15, %f63;
	add.f64 	%fd16, %fd14, %fd15;
	mul.f32 	%f64, %f69, %f69;
	cvt.f64.f32 	%fd17, %f64;
	fma.rn.f64 	%fd18, %fd17, 0d3F847AE147AE147B, %fd16;
	cvt.rn.f32.f64 	%f65, %fd18;
	ld.global.f32 	%f66, [%rd16];
	fma.rn.f32 	%f67, %f45, %f66, %f65;
	ld.global.f32 	%f68, [%rd16+4];
	fma.rn.f32 	%f73, %f46, %f68, %f67;
	add.s32 	%r14, %r14, 2;
	add.s32 	%r13, %r13, 4;
	setp.ne.s32 	%p2, %r14, 20;
	@%p2 bra 	$L__BB0_2;
	cvta.to.global.u64 	%rd17, %rd3;
	mul.wide.s32 	%rd18, %r1, 4;
	add.s64 	%rd19, %rd17, %rd18;
	st.global.f32 	[%rd19], %f73;
$L__BB0_4:
	ret;

}


// ===== COMPILED SASS (sm_100) =====

	.target	sm_100

	.elftype	@"ET_EXEC"


//--------------------- .note.nv.tkinfo           --------------------------
	.section	.note.nv.tkinfo,"",@"SHT_NOTE"
	.sectionflags	@"SHF_NOTE_NV_TKINFO"
	.tkinfo
        /*0018*/ 	.word	0x00000002
        /*0030*/ 	.string	""
        /*0030*/ 	.string	"ptxas"
        /*0030*/ 	.string	"Cuda compilation tools, release 13.0, V13.0.88"
        /*0030*/ 	.string	"Build cuda_13.0.r13.0/compiler.36424714_0"
        /*0030*/ 	.string	"-arch sm_100 -m 64 "



//--------------------- .note.nv.cuinfo           --------------------------
	.section	.note.nv.cuinfo,"",@"SHT_NOTE"
	.sectionflags	@"SHF_NOTE_NV_CUINFO"
        /*0018*/ 	.short	0x0002
        /*001a*/ 	.short	0x0064
        /*001c*/ 	.short	0x0082
	.zero		2


//--------------------- .nv.info                  --------------------------
	.section	.nv.info,"",@"SHT_CUDA_INFO"
	.align	4


	//----- nvinfo : EIATTR_REGCOUNT
	.align		4
        /*0000*/ 	.byte	0x04, 0x2f
        /*0002*/ 	.short	(.L_2 - .L_1)
	.align		4
.L_1:
        /*0004*/ 	.word	index@(_Z25evaluate_control_sequencePfS_S_S_)
        /*0008*/ 	.word	0x00000020


	//----- nvinfo : EIATTR_FRAME_SIZE
	.align		4
.L_2:
        /*000c*/ 	.byte	0x04, 0x11
        /*000e*/ 	.short	(.L_4 - .L_3)
	.align		4
.L_3:
        /*0010*/ 	.word	index@(_Z25evaluate_control_sequencePfS_S_S_)
        /*0014*/ 	.word	0x00000008


	//----- nvinfo : EIATTR_MIN_STACK_SIZE
	.align		4
.L_4:
        /*0018*/ 	.byte	0x04, 0x12
        /*001a*/ 	.short	(.L_6 - .L_5)
	.align		4
.L_5:
        /*001c*/ 	.word	index@(_Z25evaluate_control_sequencePfS_S_S_)
        /*0020*/ 	.word	0x00000008
.L_6:


//--------------------- .nv.compat                --------------------------
	.section	.nv.compat,"",@"SHT_CUDA_COMPAT_INFO"
	.align	4
        /*0000*/ 	.byte	0x02, 0x09, 0x00, 0x00, 0x02, 0x02, 0x01, 0x00, 0x02, 0x05, 0x05, 0x00, 0x03, 0x07, 0x01, 0x01
        /*0010*/ 	.byte	0x02, 0x03, 0x00, 0x00, 0x02, 0x06, 0x01, 0x00, 0x04, 0x0b, 0x08, 0x00, 0x01, 0x00, 0x00, 0x00
        /*0020*/ 	.byte	0x00, 0x00, 0x00, 0x00


//--------------------- .nv.info._Z25evaluate_control_sequencePfS_S_S_ --------------------------
	.section	.nv.info._Z25evaluate_control_sequencePfS_S_S_,"",@"SHT_CUDA_INFO"
	.sectionflags	@""
	.align	4


	//----- nvinfo : EIATTR_CUDA_API_VERSION
	.align		4
        /*0000*/ 	.byte	0x04, 0x37
        /*0002*/ 	.short	(.L_8 - .L_7)
.L_7:
        /*0004*/ 	.word	0x00000082


	//----- nvinfo : EIATTR_KPARAM_INFO
	.align		4
.L_8:
        /*0008*/ 	.byte	0x04, 0x17
        /*000a*/ 	.short	(.L_10 - .L_9)
.L_9:
        /*000c*/ 	.word	0x00000000
        /*0010*/ 	.short	0x0003
        /*0012*/ 	.short	0x0018
        /*0014*/ 	.byte	0x00, 0xf5, 0x21, 0x00


	//----- nvinfo : EIATTR_KPARAM_INFO
	.align		4
.L_10:
        /*0018*/ 	.byte	0x04, 0x17
        /*001a*/ 	.short	(.L_12 - .L_11)
.L_11:
        /*001c*/ 	.word	0x00000000
        /*0020*/ 	.short	0x0002
        /*0022*/ 	.short	0x0010
        /*0024*/ 	.byte	0x00, 0xf5, 0x21, 0x00


	//----- nvinfo : EIATTR_KPARAM_INFO
	.align		4
.L_12:
        /*0028*/ 	.byte	0x04, 0x17
        /*002a*/ 	.short	(.L_14 - .L_13)
.L_13:
        /*002c*/ 	.word	0x00000000
        /*0030*/ 	.short	0x0001
        /*0032*/ 	.short	0x0008
        /*0034*/ 	.byte	0x00, 0xf5, 0x21, 0x00


	//----- nvinfo : EIATTR_KPARAM_INFO
	.align		4
.L_14:
        /*0038*/ 	.byte	0x04, 0x17
        /*003a*/ 	.short	(.L_16 - .L_15)
.L_15:
        /*003c*/ 	.word	0x00000000
        /*0040*/ 	.short	0x0000
        /*0042*/ 	.short	0x0000
        /*0044*/ 	.byte	0x00, 0xf5, 0x21, 0x00


	//----- nvinfo : EIATTR_SPARSE_MMA_MASK
	.align		4
.L_16:
        /*0048*/ 	.byte	0x03, 0x50
        /*004a*/ 	.short	0x0000


	//----- nvinfo : EIATTR_MAXREG_COUNT
	.align		4
        /*004c*/ 	.byte	0x03, 0x1b
        /*004e*/ 	.short	0x00ff


	//----- nvinfo : EIATTR_EXTERNS
	.align		4
        /*0050*/ 	.byte	0x04, 0x0f
        /*0052*/ 	.short	(.L_18 - .L_17)


	//   ....[0]....
	.align		4
.L_17:
        /*0054*/ 	.word	index@(vprintf)


	//----- nvinfo : EIATTR_MERCURY_ISA_VERSION
	.align		4
.L_18:
        /*0058*/ 	.byte	0x03, 0x5f
        /*005a*/ 	.short	0x0101


	//----- nvinfo : EIATTR_VRC_CTA_INIT_COUNT
	.align		4
        /*005c*/ 	.byte	0x02, 0x4a
	.zero		1
	.zero		1


	//----- nvinfo : EIATTR_SYSCALL_OFFSETS
	.align		4
        /*0060*/ 	.byte	0x04, 0x46
        /*0062*/ 	.short	(.L_20 - .L_19)


	//   ....[0]....
.L_19:
        /*0064*/ 	.word	0x00000140


	//----- nvinfo : EIATTR_EXIT_INSTR_OFFSETS
	.align		4
.L_20:
        /*0068*/ 	.byte	0x04, 0x1c
        /*006a*/ 	.short	(.L_22 - .L_21)


	//   ....[0]....
.L_21:
        /*006c*/ 	.word	0x000000b0


	//   ....[1]....
        /*0070*/ 	.word	0x00000780


	//----- nvinfo : EIATTR_CRS_STACK_SIZE
	.align		4
.L_22:
        /*0074*/ 	.byte	0x04, 0x1e
        /*0076*/ 	.short	(.L_24 - .L_23)
.L_23:
        /*0078*/ 	.word	0x00000000


	//----- nvinfo : EIATTR_CBANK_PARAM_SIZE
	.align		4
.L_24:
        /*007c*/ 	.byte	0x03, 0x19
        /*007e*/ 	.short	0x0020


	//----- nvinfo : EIATTR_PARAM_CBANK
	.align		4
        /*0080*/ 	.byte	0x04, 0x0a
        /*0082*/ 	.short	(.L_26 - .L_25)
	.align		4
.L_25:
        /*0084*/ 	.word	index@(.nv.constant0._Z25evaluate_control_sequencePfS_S_S_)
        /*0088*/ 	.short	0x0380
        /*008a*/ 	.short	0x0020


	//----- nvinfo : EIATTR_SW_WAR
	.align		4
.L_26:
        /*008c*/ 	.byte	0x04, 0x36
        /*008e*/ 	.short	(.L_28 - .L_27)
.L_27:
        /*0090*/ 	.word	0x00000008
.L_28:


//--------------------- .nv.callgraph             --------------------------
	.section	.nv.callgraph,"",@"SHT_CUDA_CALLGRAPH"
	.align	4
	.sectionentsize	8
	.align		4
        /*0000*/ 	.word	0x00000000
	.align		4
        /*0004*/ 	.word	0xffffffff
	.align		4
        /*0008*/ 	.word	index@(_Z25evaluate_control_sequencePfS_S_S_)
	.align		4
        /*000c*/ 	.word	index@(vprintf)
	.align		4
        /*0010*/ 	.word	0x00000000
	.align		4
        /*0014*/ 	.word	0xfffffffe
	.align		4
        /*0018*/ 	.word	0x00000000
	.align		4
        /*001c*/ 	.word	0xfffffffd
	.align		4
        /*0020*/ 	.word	0x00000000
	.align		4
        /*0024*/ 	.word	0xfffffffc


//--------------------- .nv.constant4             --------------------------
	.section	.nv.constant4,"a",@progbits
	.align	8
	.align		8
.nv.constant4:
        /*0000*/ 	.dword	vprintf
	.align		8
        /*0008*/ 	.dword	$str


//--------------------- .text._Z25evaluate_control_sequencePfS_S_S_ --------------------------
	.section	.text._Z25evaluate_control_sequencePfS_S_S_,"ax",@progbits
	.align	128
        .global         _Z25evaluate_control_sequencePfS_S_S_
        .type           _Z25evaluate_control_sequencePfS_S_S_,@function
        .size           _Z25evaluate_control_sequencePfS_S_S_,(.L_x_4 - _Z25evaluate_control_sequencePfS_S_S_)
        .other          _Z25evaluate_control_sequencePfS_S_S_,@"STO_CUDA_ENTRY STV_DEFAULT"
_Z25evaluate_control_sequencePfS_S_S_:
.text._Z25evaluate_control_sequencePfS_S_S_:
[----:B------:R-:W0:Y:S01]  /*0000*/  LDC R1, c[0x0][0x37c] ;  /* 0x0000df00ff017b82 */ /* 0x000e220000000800 */
[----:B------:R-:W1:Y:S01]  /*0010*/  S2R R3, SR_TID.X ;  /* 0x0000000000037919 */ /* 0x000e620000002100 */
[----:B------:R-:W2:Y:S06]  /*0020*/  LDCU UR5, c[0x0][0x2fc] ;  /* 0x00005f80ff0577ac */ /* 0x000eac0008000800 */
[----:B------:R-:W1:Y:S01]  /*0030*/  S2UR UR6, SR_CTAID.X ;  /* 0x00000000000679c3 */ /* 0x000e620000002500 */
[----:B0-----:R-:W-:Y:S01]  /*0040*/  IADD3 R1, PT, PT, R1, -0x8, RZ ;  /* 0xfffffff801017810 */ /* 0x001fe20007ffe0ff */
[----:B------:R-:W0:Y:S06]  /*0050*/  LDCU UR4, c[0x0][0x2f8] ;  /* 0x00005f00ff0477ac */ /* 0x000e2c0008000800 */
[----:B------:R-:W1:Y:S01]  /*0060*/  LDC R2, c[0x0][0x360] ;  /* 0x0000d800ff027b82 */ /* 0x000e620000000800 */
[----:B0-----:R-:W-:-:S04]  /*0070*/  IADD3 R6, P1, PT, R1, UR4, RZ ;  /* 0x0000000401067c10 */ /* 0x001fc8000ff3e0ff */
[----:B--2---:R-:W-:Y:S01]  /*0080*/  IADD3.X R7, PT, PT, RZ, UR5, RZ, P1, !PT ;  /* 0x00000005ff077c10 */ /* 0x004fe20008ffe4ff */
[----:B-1----:R-:W-:-:S05]  /*0090*/  IMAD R2, R2, UR6, R3 ;  /* 0x0000000602027c24 */ /* 0x002fca000f8e0203 */
[----:B------:R-:W-:-:S13]  /*00a0*/  ISETP.GT.AND P0, PT, R2, 0x3ff, PT ;  /* 0x000003ff0200780c */ /* 0x000fda0003f04270 */
[----:B------:R-:W-:Y:S05]  /*00b0*/  @P0 EXIT ;  /* 0x000000000000094d */ /* 0x000fea0003800000 */
[----:B------:R-:W-:Y:S01]  /*00c0*/  MOV R0, 0x0 ;  /* 0x0000000000007802 */ /* 0x000fe20000000f00 */
[----:B------:R0:W-:Y:S01]  /*00d0*/  STL [R1], R2 ;  /* 0x0000000201007387 */ /* 0x0001e20000100800 */
[----:B------:R-:W1:Y:S02]  /*00e0*/  LDCU.64 UR4, c[0x4][0x8] ;  /* 0x01000100ff0477ac */ /* 0x000e640008000a00 */
[----:B------:R0:W2:Y:S01]  /*00f0*/  LDC.64 R8, c[0x4][R0] ;  /* 0x0100000000087b82 */ /* 0x0000a20000000a00 */
[----:B------:R-:W3:Y:S01]  /*0100*/  LDCU.64 UR36, c[0x0][0x358] ;  /* 0x00006b00ff2477ac */ /* 0x000ee20008000a00 */
[----:B-1----:R-:W-:Y:S02]  /*0110*/  MOV R4, UR4 ;  /* 0x0000000400047c02 */ /* 0x002fe40008000f00 */
[----:B0-----:R-:W-:-:S07]  /*0120*/  MOV R5, UR5 ;  /* 0x0000000500057c02 */ /* 0x001fce0008000f00 */
[----:B------:R-:W-:-:S07]  /*0130*/  LEPC R20, `(.L_x_0) ;  /* 0x000000001014794e */ /* 0x000fce0000000000 */
[----:B--23--:R-:W-:Y:S05]  /*0140*/  CALL.ABS.NOINC R8 ;  /* 0x0000000008007343 */ /* 0x00cfea0003c00000 */
.L_x_0:
[----:B------:R-:W0:Y:S08]  /*0150*/  LDC.64 R6, c[0x0][0x388] ;  /* 0x0000e200ff067b82 */ /* 0x000e300000000a00 */
[----:B------:R-:W1:Y:S08]  /*0160*/  LDC.64 R12, c[0x0][0x390] ;  /* 0x0000e400ff0c7b82 */ /* 0x000e700000000a00 */
[----:B------:R-:W2:Y:S01]  /*0170*/  LDC.64 R14, c[0x0][0x398] ;  /* 0x0000e600ff0e7b82 */ /* 0x000ea20000000a00 */
[----:B0-----:R0:W5:Y:S04]  /*0180*/  LDG.E R23, desc[UR36][R6.64] ;  /* 0x0000002406177981 */ /* 0x001168000c1e1900 */
[----:B------:R0:W5:Y:S04]  /*0190*/  LDG.E R20, desc[UR36][R6.64+0x4] ;  /* 0x0000042406147981 */ /* 0x000168000c1e1900 */
[----:B------:R0:W5:Y:S04]  /*01a0*/  LDG.E R24, desc[UR36][R6.64+0x8] ;  /* 0x0000082406187981 */ /* 0x000168000c1e1900 */
[----:B------:R0:W5:Y:S01]  /*01b0*/  LDG.E R5, desc[UR36][R6.64+0xc] ;  /* 0x00000c2406057981 */ /* 0x000162000c1e1900 */
[----:B-1----:R-:W-:Y:S01]  /*01c0*/  IADD3 R12, P0, PT, R12, 0x8, RZ ;  /* 0x000000080c0c7810 */ /* 0x002fe20007f1e0ff */
[----:B------:R-:W-:Y:S01]  /*01d0*/  HFMA2 R28, -RZ, RZ, 0, 0 ;  /* 0x00000000ff1c7431 */ /* 0x000fe200000001ff */
[----:B------:R-:W-:Y:S01]  /*01e0*/  BSSY.RECONVERGENT B0, `(.L_x_1) ;  /* 0x0000056000007945 */ /* 0x000fe20003800200 */
[----:B--2---:R-:W-:Y:S01]  /*01f0*/  IADD3 R14, P1, PT, R14, 0x8, RZ ;  /* 0x000000080e0e7810 */ /* 0x004fe20007f3e0ff */
[----:B------:R-:W-:Y:S01]  /*0200*/  IMAD R0, R2, 0x28, RZ ;  /* 0x0000002802007824 */ /* 0x000fe200078e02ff */
[----:B------:R-:W-:-:S02]  /*0210*/  IADD3.X R13, PT, PT, RZ, R13, RZ, P0, !PT ;  /* 0x0000000dff0d7210 */ /* 0x000fc400007fe4ff */
[----:B------:R-:W-:Y:S02]  /*0220*/  IADD3.X R15, PT, PT, RZ, R15, RZ, P1, !PT ;  /* 0x0000000fff0f7210 */ /* 0x000fe40000ffe4ff */
[----:B0-----:R-:W-:-:S07]  /*0230*/  MOV R3, RZ ;  /* 0x000000ff00037202 */ /* 0x001fce0000000f00 */
.L_x_2:
[----:B------:R-:W-:-:S05]  /*0240*/  IMAD.WIDE R18, R0, 0x4, R12 ;  /* 0x0000000400127825 */ /* 0x000fca00078e020c */
[----:B------:R-:W2:Y:S04]  /*0250*/  LDG.E R22, desc[UR36][R18.64+-0x8] ;  /* 0xfffff82412167981 */ /* 0x000ea8000c1e1900 */
[----:B------:R-:W3:Y:S01]  /*0260*/  LDG.E R4, desc[UR36][R18.64+-0x4] ;  /* 0xfffffc2412047981 */ /* 0x000ee2000c1e1900 */
[----:B------:R-:W-:-:S03]  /*0270*/  IMAD.WIDE R26, R0, 0x4, R14 ;  /* 0x00000004001a7825 */ /* 0x000fc600078e020e */
[----:B------:R-:W4:Y:S04]  /*0280*/  LDG.E R6, desc[UR36][R18.64] ;  /* 0x0000002412067981 */ /* 0x000f28000c1e1900 */
[----:B------:R-:W4:Y:S04]  /*0290*/  LDG.E R25, desc[UR36][R26.64+-0x8] ;  /* 0xfffff8241a197981 */ /* 0x000f28000c1e1900 */
[----:B------:R-:W4:Y:S04]  /*02a0*/  LDG.E R7, desc[UR36][R26.64+-0x4] ;  /* 0xfffffc241a077981 */ /* 0x000f28000c1e1900 */
[----:B------:R0:W4:Y:S04]  /*02b0*/  LDG.E R8, desc[UR36][R18.64+0x4] ;  /* 0x0000042412087981 */ /* 0x000128000c1e1900 */
[----:B------:R-:W4:Y:S04]  /*02c0*/  LDG.E R9, desc[UR36][R26.64] ;  /* 0x000000241a097981 */ /* 0x000f28000c1e1900 */
[----:B------:R1:W4:Y:S01]  /*02d0*/  LDG.E R11, desc[UR36][R26.64+0x4] ;  /* 0x000004241a0b7981 */ /* 0x000322000c1e1900 */
[C-C-:B-----5:R-:W-:Y:S01]  /*02e0*/  FFMA R10, R20.reuse, 0.10000000149011611938, R23.reuse ;  /* 0x3dcccccd140a7823 */ /* 0x160fe20000000017 */
[----:B------:R0:W-:Y:S01]  /*02f0*/  F2F.F64.F32 R16, R28 ;  /* 0x0000001c00107310 */ /* 0x0001e20000201800 */
[--C-:B------:R-:W-:Y:S01]  /*0300*/  FFMA R21, R20, 1.3999999761581420898, R23.reuse ;  /* 0x3fb3333314157823 */ /* 0x100fe20000000017 */
[----:B------:R-:W-:Y:S01]  /*0310*/  FADD R29, -R24, R23 ;  /* 0x00000017181d7221 */ /* 0x000fe20000000100 */
[----:B0-----:R-:W-:-:S03]  /*0320*/  FADD R28, R10, -1 ;  /* 0xbf8000000a1c7421 */ /* 0x001fc60000000000 */
[----:B------:R-:W-:Y:S01]  /*0330*/  FADD R21, R21, R29 ;  /* 0x0000001d15157221 */ /* 0x000fe20000000000 */
[----:B------:R-:W-:Y:S01]  /*0340*/  FMUL R28, R28, R28 ;  /* 0x0000001c1c1c7220 */ /* 0x000fe20000400000 */
[----:B------:R-:W-:-:S03]  /*0350*/  FADD R29, -R5, R20 ;  /* 0x00000014051d7221 */ /* 0x000fc60000000100 */
[----:B------:R-:W0:Y:S01]  /*0360*/  F2F.F64.F32 R18, R28 ;  /* 0x0000001c00127310 */ /* 0x000e220000201800 */
[----:B------:R-:W-:Y:S01]  /*0370*/  FFMA R21, R29, 1.3999999761581420898, R21 ;  /* 0x3fb333331d157823 */ /* 0x000fe20000000015 */
[----:B------:R-:W-:Y:S01]  /*0380*/  FADD R23, R24, -R23 ;  /* 0x8000001718177221 */ /* 0x000fe20000000000 */
[----:B-1----:R-:W-:Y:S01]  /*0390*/  FFMA R27, R5, 0.10000000149011611938, R24 ;  /* 0x3dcccccd051b7823 */ /* 0x002fe20000000018 */
[----:B0-----:R-:W-:Y:S01]  /*03a0*/  DADD R16, R16, R18 ;  /* 0x0000000010107229 */ /* 0x001fe20000000012 */
[----:B------:R-:W-:Y:S01]  /*03b0*/  UMOV UR4, 0x47ae147b ;  /* 0x47ae147b00047882 */ /* 0x000fe20000000000 */
[----:B------:R-:W-:Y:S01]  /*03c0*/  UMOV UR5, 0x3f847ae1 ;  /* 0x3f847ae100057882 */ /* 0x000fe20000000000 */
[----:B------:R-:W-:-:S04]  /*03d0*/  IADD3 R3, PT, PT, R3, 0x2, RZ ;  /* 0x0000000203037810 */ /* 0x000fc80007ffe0ff */
[----:B------:R-:W-:Y:S02]  /*03e0*/  ISETP.NE.AND P0, PT, R3, 0x14, PT ;  /* 0x000000140300780c */ /* 0x000fe40003f05270 */
[----:B------:R-:W-:Y:S01]  /*03f0*/  IADD3 R0, PT, PT, R0, 0x4, RZ ;  /* 0x0000000400007810 */ /* 0x000fe20007ffe0ff */
[----:B--2---:R-:W-:-:S04]  /*0400*/  FADD R21, -R22, R21 ;  /* 0x0000001516157221 */ /* 0x004fc80000000100 */
[----:B------:R-:W-:-:S04]  /*0410*/  FFMA R21, R21, -0.10000000149011611938, R20 ;  /* 0xbdcccccd15157823 */ /* 0x000fc80000000014 */
[----:B------:R-:W-:Y:S01]  /*0420*/  FMUL R18, R21, R21 ;  /* 0x0000001515127220 */ /* 0x000fe20000400000 */
[----:B------:R-:W-:-:S05]  /*0430*/  FADD R20, R5, -R20 ;  /* 0x8000001405147221 */ /* 0x000fca0000000000 */
[----:B------:R-:W0:Y:S01]  /*0440*/  F2F.F64.F32 R18, R18 ;  /* 0x0000001200127310 */ /* 0x000e220000201800 */
[----:B------:R-:W-:Y:S01]  /*0450*/  FFMA R23, R20, 1.3999999761581420898, R23 ;  /* 0x3fb3333314177823 */ /* 0x000fe20000000017 */
[----:B------:R-:W-:-:S03]  /*0460*/  FADD R20, R27, -3 ;  /* 0xc04000001b147421 */ /* 0x000fc60000000000 */
[----:B---3--:R-:W-:Y:S01]  /*0470*/  FADD R26, -R4, R23 ;  /* 0x00000017041a7221 */ /* 0x008fe20000000100 */
[----:B------:R-:W-:-:S03]  /*0480*/  FMUL R28, R20, R20 ;  /* 0x00000014141c7220 */ /* 0x000fc60000400000 */
[----:B------:R-:W-:-:S03]  /*0490*/  FFMA R26, R26, -0.10000000149011611938, R5 ;  /* 0xbdcccccd1a1a7823 */ /* 0x000fc60000000005 */
[----:B------:R-:W1:Y:S01]  /*04a0*/  F2F.F64.F32 R28, R28 ;  /* 0x0000001c001c7310 */ /* 0x000e620000201800 */
[----:B0-----:R-:W-:Y:S01]  /*04b0*/  DFMA R18, R18, UR4, R16 ;  /* 0x0000000412127c2b */ /* 0x001fe20008000010 */
[----:B------:R-:W-:-:S06]  /*04c0*/  FMUL R16, R26, R26 ;  /* 0x0000001a1a107220 */ /* 0x000fcc0000400000 */
[----:B------:R-:W0:Y:S01]  /*04d0*/  F2F.F64.F32 R16, R16 ;  /* 0x0000001000107310 */ /* 0x000e220000201800 */
[----:B-1----:R-:W-:-:S08]  /*04e0*/  DADD R18, R18, R28 ;  /* 0x0000000012127229 */ /* 0x002fd0000000001c */
[----:B0-----:R-:W-:Y:S01]  /*04f0*/  DFMA R18, R16, UR4, R18 ;  /* 0x0000000410127c2b */ /* 0x001fe20008000012 */
[----:B------:R-:W-:Y:S01]  /*0500*/  FADD R20, R10, -R27 ;  /* 0x8000001b0a147221 */ /* 0x000fe20000000000 */
[----:B------:R-:W-:-:S08]  /*0510*/  FFMA R5, R21, 1.3999999761581420898, R10 ;  /* 0x3fb3333315057823 */ /* 0x000fd0000000000a */
[----:B------:R-:W4:Y:S01]  /*0520*/  F2F.F32.F64 R19, R18 ;  /* 0x0000001200137310 */ /* 0x000f220000301000 */
[----:B------:R-:W-:Y:S01]  /*0530*/  FFMA R23, R21, 0.10000000149011611938, R10 ;  /* 0x3dcccccd15177823 */ /* 0x000fe2000000000a */
[----:B------:R-:W-:Y:S01]  /*0540*/  FADD R5, R5, R20 ;  /* 0x0000001405057221 */ /* 0x000fe20000000000 */
[----:B------:R-:W-:Y:S02]  /*0550*/  FADD R20, R21, -R26 ;  /* 0x8000001a15147221 */ /* 0x000fe40000000000 */
[----:B------:R-:W-:Y:S02]  /*0560*/  FADD R17, R23, -1 ;  /* 0xbf80000017117421 */ /* 0x000fe40000000000 */
[----:B------:R-:W-:Y:S02]  /*0570*/  FFMA R5, R20, 1.3999999761581420898, R5 ;  /* 0x3fb3333314057823 */ /* 0x000fe40000000005 */
[----:B------:R-:W-:Y:S01]  /*0580*/  FMUL R17, R17, R17 ;  /* 0x0000001111117220 */ /* 0x000fe20000400000 */
[----:B----4-:R-:W-:Y:S01]  /*0590*/  FFMA R25, R22, R25, R19 ;  /* 0x0000001916197223 */ /* 0x010fe20000000013 */
[----:B------:R-:W-:-:S03]  /*05a0*/  FADD R20, -R6, R5 ;  /* 0x0000000506147221 */ /* 0x000fc60000000100 */
[----:B------:R-:W-:Y:S01]  /*05b0*/  FFMA R7, R4, R7, R25 ;  /* 0x0000000704077223 */ /* 0x000fe20000000019 */
[----:B------:R-:W-:Y:S01]  /*05c0*/  F2F.F64.F32 R16, R17 ;  /* 0x0000001100107310 */ /* 0x000fe20000201800 */
[----:B------:R-:W-:Y:S01]  /*05d0*/  FFMA R20, R20, -0.10000000149011611938, R21 ;  /* 0xbdcccccd14147823 */ /* 0x000fe20000000015 */
[----:B------:R-:W-:Y:S01]  /*05e0*/  FADD R10, -R10, R27 ;  /* 0x0000001b0a0a7221 */ /* 0x000fe20000000100 */
[----:B------:R-:W-:-:S05]  /*05f0*/  FADD R21, -R21, R26 ;  /* 0x0000001a15157221 */ /* 0x000fca0000000100 */
[----:B------:R-:W0:Y:S01]  /*0600*/  F2F.F64.F32 R18, R7 ;  /* 0x0000000700127310 */ /* 0x000e220000201800 */
[----:B------:R-:W-:Y:S01]  /*0610*/  FFMA R24, R26, 0.10000000149011611938, R27 ;  /* 0x3dcccccd1a187823 */ /* 0x000fe2000000001b */
[----:B------:R-:W-:Y:S01]  /*0620*/  FMUL R4, R20, R20 ;  /* 0x0000001414047220 */ /* 0x000fe20000400000 */
[----:B------:R-:W-:Y:S02]  /*0630*/  FFMA R21, R21, 1.3999999761581420898, R10 ;  /* 0x3fb3333315157823 */ /* 0x000fe4000000000a */
[----:B------:R-:W-:-:S03]  /*0640*/  FADD R5, R24, -3 ;  /* 0xc040000018057421 */ /* 0x000fc60000000000 */
[----:B------:R-:W1:Y:S01]  /*0650*/  F2F.F64.F32 R28, R4 ;  /* 0x00000004001c7310 */ /* 0x000e620000201800 */
[----:B------:R-:W-:Y:S01]  /*0660*/  FADD R21, -R8, R21 ;  /* 0x0000001508157221 */ /* 0x000fe20000000100 */
[----:B------:R-:W-:-:S03]  /*0670*/  FMUL R10, R5, R5 ;  /* 0x00000005050a7220 */ /* 0x000fc60000400000 */
[----:B------:R-:W-:Y:S01]  /*0680*/  FFMA R5, R21, -0.10000000149011611938, R26 ;  /* 0xbdcccccd15057823 */ /* 0x000fe2000000001a */
[----:B0-----:R-:W-:Y:S02]  /*0690*/  DADD R18, R18, R16 ;  /* 0x0000000012127229 */ /* 0x001fe40000000010 */
[----:B------:R-:W0:Y:S01]  /*06a0*/  F2F.F64.F32 R16, R10 ;  /* 0x0000000a00107310 */ /* 0x000e220000201800 */
[----:B------:R-:W-:-:S05]  /*06b0*/  FMUL R7, R5, R5 ;  /* 0x0000000505077220 */ /* 0x000fca0000400000 */
[----:B-1----:R-:W-:Y:S02]  /*06c0*/  DFMA R28, R28, UR4, R18 ;  /* 0x000000041c1c7c2b */ /* 0x002fe40008000012 */
[----:B------:R-:W1:Y:S06]  /*06d0*/  F2F.F64.F32 R18, R7 ;  /* 0x0000000700127310 */ /* 0x000e6c0000201800 */
[----:B0-----:R-:W-:-:S08]  /*06e0*/  DADD R16, R28, R16 ;  /* 0x000000001c107229 */ /* 0x001fd00000000010 */
[----:B-1----:R-:W-:-:S10]  /*06f0*/  DFMA R16, R18, UR4, R16 ;  /* 0x0000000412107c2b */ /* 0x002fd40008000010 */
[----:B------:R-:W0:Y:S02]  /*0700*/  F2F.F32.F64 R17, R16 ;  /* 0x0000001000117310 */ /* 0x000e240000301000 */
[----:B0-----:R-:W-:-:S04]  /*0710*/  FFMA R9, R6, R9, R17 ;  /* 0x0000000906097223 */ /* 0x001fc80000000011 */
[----:B------:R-:W-:Y:S01]  /*0720*/  FFMA R28, R8, R11, R9 ;  /* 0x0000000b081c7223 */ /* 0x000fe20000000009 */
[----:B------:R-:W-:Y:S06]  /*0730*/  @P0 BRA `(.L_x_2) ;  /* 0xfffffff800c00947 */ /* 0x000fec000383ffff */
[----:B------:R-:W-:Y:S05]  /*0740*/  BSYNC.RECONVERGENT B0 ;  /* 0x0000000000007941 */ /* 0x000fea0003800200 */
.L_x_1:
[----:B------:R-:W0:Y:S02]  /*0750*/  LDC.64 R4, c[0x0][0x380] ;  /* 0x0000e000ff047b82 */ /* 0x000e240000000a00 */
[----:B0-----:R-:W-:-:S05]  /*0760*/  IMAD.WIDE R2, R2, 0x4, R4 ;  /* 0x0000000402027825 */ /* 0x001fca00078e0204 */
[----:B------:R-:W-:Y:S01]  /*0770*/  STG.E desc[UR36][R2.64], R28 ;  /* 0x0000001c02007986 */ /* 0x000fe2000c101924 */
[----:B------:R-:W-:Y:S05]  /*0780*/  EXIT ;  /* 0x000000000000794d */ /* 0x000fea0003800000 */
.L_x_3:
[----:B------:R-:W-:-:S00]  /*0790*/  BRA `(.L_x_3) ;  /* 0xfffffffc00fc7947 */ /* 0x000fc0000383ffff */
[----:B------:R-:W-:-:S00]  /*07a0*/  NOP ;  /* 0x0000000000007918 */ /* 0x000fc00000000000 */
        /* <DEDUP_REMOVED lines=13> */
.L_x_4:


//--------------------- .nv.global.init           --------------------------
	.section	.nv.global.init,"aw",@progbits
.nv.global.init:
	.type		$str,@object
	.size		$str,(.L_0 - $str)
$str:
        /*0000*/ 	.byte	0x69, 0x64, 0x20, 0x3d, 0x20, 0x25, 0x64, 0x0a, 0x00
.L_0:


//--------------------- .nv.shared.reserved.0     --------------------------
	.section	.nv.shared.reserved.0,"aw",@nobits
	.weak		__nv_reservedSMEM_offset_0_alias
	.size		__nv_reservedSMEM_offset_0_alias, 0, 64
	.other		__nv_reservedSMEM_offset_0_alias,@"STO_CUDA_RESERVED_SHARED STV_DEFAULT"
__nv_reservedSMEM_offset_0_alias:
	.zero		0
	.zero		64


//--------------------- .nv.constant0._Z25evaluate_control_sequencePfS_S_S_ --------------------------
	.section	.nv.constant0._Z25evaluate_control_sequencePfS_S_S_,"a",@progbits
	.sectionflags	@""
	.align	4
.nv.constant0._Z25evaluate_control_sequencePfS_S_S_:
	.zero		928


//--------------------- SYMBOLS --------------------------

	.type		.nv.reservedSmem.offset0,@object
	.size		.nv.reservedSmem.offset0,0x4
	.type		vprintf,@function
